//
// Generated by NVIDIA NVVM Compiler
//
// Compiler Build ID: CL-36424714
// Cuda compilation tools, release 13.0, V13.0.88
// Based on NVVM 20.0.0
//

.version 9.0
.target sm_100
.address_size 64

	// .globl	_Z13sum_reductionPiS_
// _ZZ13sum_reductionPiS_E11partial_sum has been demoted

.visible .entry _Z13sum_reductionPiS_(
	.param .u64 .ptr .align 1 _Z13sum_reductionPiS__param_0,
	.param .u64 .ptr .align 1 _Z13sum_reductionPiS__param_1
)
{
	.reg .pred 	%p<6>;
	.reg .b32 	%r<39>;
	.reg .b64 	%rd<11>;
	// demoted variable
	.shared .align 4 .b8 _ZZ13sum_reductionPiS_E11partial_sum[4096];
	ld.param.u64 	%rd2, [_Z13sum_reductionPiS__param_0];
	ld.param.u64 	%rd1, [_Z13sum_reductionPiS__param_1];
	cvta.to.global.u64 	%rd3, %rd2;
	mov.u32 	%r1, %ctaid.x;
	mov.u32 	%r38, %ntid.x;
	mov.u32 	%r3, %tid.x;
	mad.lo.s32 	%r7, %r1, %r38, %r3;
	mul.wide.s32 	%rd4, %r7, 4;
	add.s64 	%rd5, %rd3, %rd4;
	ld.global.u32 	%r8, [%rd5];
	add.s32 	%r9, %r7, %r38;
	mul.wide.u32 	%rd6, %r9, 4;
	add.s64 	%rd7, %rd3, %rd6;
	ld.global.u32 	%r10, [%rd7];
	add.s32 	%r11, %r10, %r8;
	shl.b32 	%r12, %r3, 2;
	mov.u32 	%r13, _ZZ13sum_reductionPiS_E11partial_sum;
	add.s32 	%r4, %r13, %r12;
	st.shared.u32 	[%r4], %r11;
	bar.sync 	0;
	setp.lt.u32 	%p1, %r38, 66;
	@%p1 bra 	$L__BB0_4;
$L__BB0_1:
	shr.u32 	%r6, %r38, 1;
	setp.ge.u32 	%p2, %r3, %r6;
	@%p2 bra 	$L__BB0_3;
	shl.b32 	%r14, %r6, 2;
	add.s32 	%r15, %r4, %r14;
	ld.shared.u32 	%r16, [%r15];
	ld.shared.u32 	%r17, [%r4];
	add.s32 	%r18, %r17, %r16;
	st.shared.u32 	[%r4], %r18;
$L__BB0_3:
	bar.sync 	0;
	setp.gt.u32 	%p3, %r38, 131;
	mov.u32 	%r38, %r6;
	@%p3 bra 	$L__BB0_1;
$L__BB0_4:
	setp.gt.u32 	%p4, %r3, 31;
	@%p4 bra 	$L__BB0_7;
	ld.volatile.shared.u32 	%r19, [%r4+128];
	ld.volatile.shared.u32 	%r20, [%r4];
	add.s32 	%r21, %r20, %r19;
	st.volatile.shared.u32 	[%r4], %r21;
	ld.volatile.shared.u32 	%r22, [%r4+64];
	ld.volatile.shared.u32 	%r23, [%r4];
	add.s32 	%r24, %r23, %r22;
	st.volatile.shared.u32 	[%r4], %r24;
	ld.volatile.shared.u32 	%r25, [%r4+32];
	ld.volatile.shared.u32 	%r26, [%r4];
	add.s32 	%r27, %r26, %r25;
	st.volatile.shared.u32 	[%r4], %r27;
	ld.volatile.shared.u32 	%r28, [%r4+16];
	ld.volatile.shared.u32 	%r29, [%r4];
	add.s32 	%r30, %r29, %r28;
	st.volatile.shared.u32 	[%r4], %r30;
	ld.volatile.shared.u32 	%r31, [%r4+8];
	ld.volatile.shared.u32 	%r32, [%r4];
	add.s32 	%r33, %r32, %r31;
	st.volatile.shared.u32 	[%r4], %r33;
	ld.volatile.shared.u32 	%r34, [%r4+4];
	ld.volatile.shared.u32 	%r35, [%r4];
	add.s32 	%r36, %r35, %r34;
	st.volatile.shared.u32 	[%r4], %r36;
	setp.ne.s32 	%p5, %r3, 0;
	@%p5 bra 	$L__BB0_7;
	ld.shared.u32 	%r37, [_ZZ13sum_reductionPiS_E11partial_sum];
	cvta.to.global.u64 	%rd8, %rd1;
	mul.wide.u32 	%rd9, %r1, 4;
	add.s64 	%rd10, %rd8, %rd9;
	st.global.u32 	[%rd10], %r37;
$L__BB0_7:
	ret;

}


// ===== COMPILED SASS (sm_100) =====

	.target	sm_100

	.elftype	@"ET_EXEC"


//--------------------- .note.nv.tkinfo           --------------------------
	.section	.note.nv.tkinfo,"",@"SHT_NOTE"
	.sectionflags	@"SHF_NOTE_NV_TKINFO"
	.tkinfo
        /*0018*/ 	.word	0x00000002
        /*0030*/ 	.string	""
        /*0030*/ 	.string	"ptxas"
        /*0030*/ 	.string	"Cuda compilation tools, release 13.0, V13.0.88"
        /*0030*/ 	.string	"Build cuda_13.0.r13.0/compiler.36424714_0"
        /*0030*/ 	.string	"-arch sm_100 -m 64 "



//--------------------- .note.nv.cuinfo           --------------------------
	.section	.note.nv.cuinfo,"",@"SHT_NOTE"
	.sectionflags	@"SHF_NOTE_NV_CUINFO"
        /*0018*/ 	.short	0x0002
        /*001a*/ 	.short	0x0064
        /*001c*/ 	.short	0x0082
	.zero		2


//--------------------- .nv.info                  --------------------------
	.section	.nv.info,"",@"SHT_CUDA_INFO"
	.align	4


	//----- nvinfo : EIATTR_REGCOUNT
	.align		4
        /*0000*/ 	.byte	0x04, 0x2f
        /*0002*/ 	.short	(.L_1 - .L_0)
	.align		4
.L_0:
        /*0004*/ 	.word	index@(_Z13sum_reductionPiS_)
        /*0008*/ 	.word	0x0000000e


	//----- nvinfo : EIATTR_FRAME_SIZE
	.align		4
.L_1:
        /*000c*/ 	.byte	0x04, 0x11
        /*000e*/ 	.short	(.L_3 - .L_2)
	.align		4
.L_2:
        /*0010*/ 	.word	index@(_Z13sum_reductionPiS_)
        /*0014*/ 	.word	0x00000000


	//----- nvinfo : EIATTR_MIN_STACK_SIZE
	.align		4
.L_3:
        /*0018*/ 	.byte	0x04, 0x12
        /*001a*/ 	.short	(.L_5 - .L_4)
	.align		4
.L_4:
        /*001c*/ 	.word	index@(_Z13sum_reductionPiS_)
        /*0020*/ 	.word	0x00000000
.L_5:


//--------------------- .nv.compat                --------------------------
	.section	.nv.compat,"",@"SHT_CUDA_COMPAT_INFO"
	.align	4
        /*0000*/ 	.byte	0x02, 0x09, 0x00, 0x00, 0x02, 0x02, 0x01, 0x00, 0x02, 0x05, 0x05, 0x00, 0x03, 0x07, 0x01, 0x01
        /*0010*/ 	.byte	0x02, 0x03, 0x00, 0x00, 0x02, 0x06, 0x01, 0x00, 0x04, 0x0b, 0x08, 0x00, 0x09, 0x00, 0x00, 0x00
        /*0020*/ 	.byte	0x00, 0x00, 0x00, 0x00


//--------------------- .nv.info._Z13sum_reductionPiS_ --------------------------
	.section	.nv.info._Z13sum_reductionPiS_,"",@"SHT_CUDA_INFO"
	.sectionflags	@""
	.align	4


	//----- nvinfo : EIATTR_CUDA_API_VERSION
	.align		4
        /*0000*/ 	.byte	0x04, 0x37
        /*0002*/ 	.short	(.L_7 - .L_6)
.L_6:
        /*0004*/ 	.word	0x00000082


	//----- nvinfo : EIATTR_KPARAM_INFO
	.align		4
.L_7:
        /*0008*/ 	.byte	0x04, 0x17
        /*000a*/ 	.short	(.L_9 - .L_8)
.L_8:
        /*000c*/ 	.word	0x00000000
        /*0010*/ 	.short	0x0001
        /*0012*/ 	.short	0x0008
        /*0014*/ 	.byte	0x00, 0xf5, 0x21, 0x00


	//----- nvinfo : EIATTR_KPARAM_INFO
	.align		4
.L_9:
        /*0018*/ 	.byte	0x04, 0x17
        /*001a*/ 	.short	(.L_11 - .L_10)
.L_10:
        /*001c*/ 	.word	0x00000000
        /*0020*/ 	.short	0x0000
        /*0022*/ 	.short	0x0000
        /*0024*/ 	.byte	0x00, 0xf5, 0x21, 0x00


	//----- nvinfo : EIATTR_SPARSE_MMA_MASK
	.align		4
.L_11:
        /*0028*/ 	.byte	0x03, 0x50
        /*002a*/ 	.short	0x0000


	//----- nvinfo : EIATTR_MAXREG_COUNT
	.align		4
        /*002c*/ 	.byte	0x03, 0x1b
        /*002e*/ 	.short	0x00ff


	//----- nvinfo : EIATTR_NUM_BARRIERS
	.align		4
        /*0030*/ 	.byte	0x02, 0x4c
        /*0032*/ 	.byte	0x01
	.zero		1


	//----- nvinfo : EIATTR_MERCURY_ISA_VERSION
	.align		4
        /*0034*/ 	.byte	0x03, 0x5f
        /*0036*/ 	.short	0x0101


	//----- nvinfo : EIATTR_VRC_CTA_INIT_COUNT
	.align		4
        /*0038*/ 	.byte	0x02, 0x4a
	.zero		1
	.zero		1


	//----- nvinfo : EIATTR_EXIT_INSTR_OFFSETS
	.align		4
        /*003c*/ 	.byte	0x04, 0x1c
        /*003e*/ 	.short	(.L_13 - .L_12)


	//   ....[0]....
.L_12:
        /*0040*/ 	.word	0x00000220


	//   ....[1]....
        /*0044*/ 	.word	0x000003c0


	//   ....[2]....
        /*0048*/ 	.word	0x00000440


	//----- nvinfo : EIATTR_CBANK_PARAM_SIZE
	.align		4
.L_13:
        /*004c*/ 	.byte	0x03, 0x19
        /*004e*/ 	.short	0x0010


	//----- nvinfo : EIATTR_PARAM_CBANK
	.align		4
        /*0050*/ 	.byte	0x04, 0x0a
        /*0052*/ 	.short	(.L_15 - .L_14)
	.align		4
.L_14:
        /*0054*/ 	.word	index@(.nv.constant0._Z13sum_reductionPiS_)
        /*0058*/ 	.short	0x0380
        /*005a*/ 	.short	0x0010


	//----- nvinfo : EIATTR_SW_WAR
	.align		4
.L_15:
        /*005c*/ 	.byte	0x04, 0x36
        /*005e*/ 	.short	(.L_17 - .L_16)
.L_16:
        /*0060*/ 	.word	0x00000008
.L_17:


//--------------------- .nv.callgraph             --------------------------
	.section	.nv.callgraph,"",@"SHT_CUDA_CALLGRAPH"
	.align	4
	.sectionentsize	8
	.align		4
        /*0000*/ 	.word	0x00000000
	.align		4
        /*0004*/ 	.word	0xffffffff
	.align		4
        /*0008*/ 	.word	0x00000000
	.align		4
        /*000c*/ 	.word	0xfffffffe
	.align		4
        /*0010*/ 	.word	0x00000000
	.align		4
        /*0014*/ 	.word	0xfffffffd
	.align		4
        /*0018*/ 	.word	0x00000000
	.align		4
        /*001c*/ 	.word	0xfffffffc


//--------------------- .text._Z13sum_reductionPiS_ --------------------------
	.section	.text._Z13sum_reductionPiS_,"ax",@progbits
	.align	128
        .global         _Z13sum_reductionPiS_
        .type           _Z13sum_reductionPiS_,@function
        .size           _Z13sum_reductionPiS_,(.L_x_3 - _Z13sum_reductionPiS_)
        .other          _Z13sum_reductionPiS_,@"STO_CUDA_ENTRY STV_DEFAULT"
_Z13sum_reductionPiS_:
.text._Z13sum_reductionPiS_:
[----:B------:R-:W-:Y:S01]  /*0000*/  LDC R1, c[0x0][0x37c] ;  /* 0x0000df00ff017b82 */ /* 0x000fe20000000800 */
[----:B------:R-:W0:Y:S01]  /*0010*/  S2R R0, SR_CTAID.X ;  /* 0x0000000000007919 */ /* 0x000e220000002500 */
[----:B------:R-:W0:Y:S06]  /*0020*/  LDCU UR8, c[0x0][0x360] ;  /* 0x00006c00ff0877ac */ /* 0x000e2c0008000800 */
[----:B------:R-:W1:Y:S01]  /*0030*/  LDC.64 R6, c[0x0][0x380] ;  /* 0x0000e000ff067b82 */ /* 0x000e620000000a00 */
[----:B------:R-:W0:Y:S01]  /*0040*/  S2R R3, SR_TID.X ;  /* 0x0000000000037919 */ /* 0x000e220000002100 */
[----:B------:R-:W2:Y:S01]  /*0050*/  LDCU.64 UR6, c[0x0][0x358] ;  /* 0x00006b00ff0677ac */ /* 0x000ea20008000a00 */
[----:B0-----:R-:W-:-:S04]  /*0060*/  IMAD R5, R0, UR8, R3 ;  /* 0x0000000800057c24 */ /* 0x001fc8000f8e0203 */
[C---:B------:R-:W-:Y:S02]  /*0070*/  VIADD R9, R5.reuse, UR8 ;  /* 0x0000000805097c36 */ /* 0x040fe40008000000 */
[----:B-1----:R-:W-:-:S04]  /*0080*/  IMAD.WIDE R4, R5, 0x4, R6 ;  /* 0x0000000405047825 */ /* 0x002fc800078e0206 */
[----:B------:R-:W-:Y:S02]  /*0090*/  IMAD.WIDE.U32 R6, R9, 0x4, R6 ;  /* 0x0000000409067825 */ /* 0x000fe400078e0006 */
[----:B--2---:R-:W2:Y:S04]  /*00a0*/  LDG.E R4, desc[UR6][R4.64] ;  /* 0x0000000604047981 */ /* 0x004ea8000c1e1900 */
[----:B------:R-:W2:Y:S01]  /*00b0*/  LDG.E R7, desc[UR6][R6.64] ;  /* 0x0000000606077981 */ /* 0x000ea2000c1e1900 */
[----:B------:R-:W0:Y:S01]  /*00c0*/  S2UR UR5, SR_CgaCtaId ;  /* 0x00000000000579c3 */ /* 0x000e220000008800 */
[----:B------:R-:W-:Y:S01]  /*00d0*/  UMOV UR4, 0x400 ;  /* 0x0000040000047882 */ /* 0x000fe20000000000 */
[----:B------:R-:W-:Y:S01]  /*00e0*/  UISETP.GE.U32.AND UP0, UPT, UR8, 0x42, UPT ;  /* 0x000000420800788c */ /* 0x000fe2000bf06070 */
[----:B------:R-:W-:Y:S01]  /*00f0*/  ISETP.GT.U32.AND P0, PT, R3, 0x1f, PT ;  /* 0x0000001f0300780c */ /* 0x000fe20003f04070 */
[----:B0-----:R-:W-:-:S06]  /*0100*/  ULEA UR4, UR5, UR4, 0x18 ;  /* 0x0000000405047291 */ /* 0x001fcc000f8ec0ff */
[----:B------:R-:W-:Y:S01]  /*0110*/  LEA R2, R3, UR4, 0x2 ;  /* 0x0000000403027c11 */ /* 0x000fe2000f8e10ff */
[----:B--2---:R-:W-:-:S05]  /*0120*/  IMAD.IADD R9, R4, 0x1, R7 ;  /* 0x0000000104097824 */ /* 0x004fca00078e0207 */
[----:B------:R0:W-:Y:S01]  /*0130*/  STS [R2], R9 ;  /* 0x0000000902007388 */ /* 0x0001e20000000800 */
[----:B------:R-:W-:Y:S06]  /*0140*/  BAR.SYNC.DEFER_BLOCKING 0x0 ;  /* 0x0000000000007b1d */ /* 0x000fec0000010000 */
[----:B------:R-:W-:Y:S05]  /*0150*/  BRA.U !UP0, `(.L_x_0) ;  /* 0x0000000108307547 */ /* 0x000fea000b800000 */
[----:B------:R-:W-:-:S07]  /*0160*/  MOV R4, UR8 ;  /* 0x0000000800047c02 */ /* 0x000fce0008000f00 */
.L_x_1:
[----:B------:R-:W-:-:S04]  /*0170*/  SHF.R.U32.HI R8, RZ, 0x1, R4 ;  /* 0x00000001ff087819 */ /* 0x000fc80000011604 */
[----:B------:R-:W-:-:S13]  /*0180*/  ISETP.GE.U32.AND P1, PT, R3, R8, PT ;  /* 0x000000080300720c */ /* 0x000fda0003f26070 */
[----:B------:R-:W-:Y:S01]  /*0190*/  @!P1 IMAD R5, R8, 0x4, R2 ;  /* 0x0000000408059824 */ /* 0x000fe200078e0202 */
[----:B------:R-:W-:Y:S05]  /*01a0*/  @!P1 LDS R6, [R2] ;  /* 0x0000000002069984 */ /* 0x000fea0000000800 */
[----:B------:R-:W1:Y:S02]  /*01b0*/  @!P1 LDS R5, [R5] ;  /* 0x0000000005059984 */ /* 0x000e640000000800 */
[----:B-1----:R-:W-:-:S05]  /*01c0*/  @!P1 IADD3 R7, PT, PT, R5, R6, RZ ;  /* 0x0000000605079210 */ /* 0x002fca0007ffe0ff */
[----:B------:R1:W-:Y:S01]  /*01d0*/  @!P1 STS [R2], R7 ;  /* 0x0000000702009388 */ /* 0x0003e20000000800 */
[----:B------:R-:W-:Y:S01]  /*01e0*/  BAR.SYNC.DEFER_BLOCKING 0x0 ;  /* 0x0000000000007b1d */ /* 0x000fe20000010000 */
[----:B------:R-:W-:Y:S01]  /*01f0*/  ISETP.GT.U32.AND P1, PT, R4, 0x83, PT ;  /* 0x000000830400780c */ /* 0x000fe20003f24070 */
[----:B------:R-:W-:-:S12]  /*0200*/  IMAD.MOV.U32 R4, RZ, RZ, R8 ;  /* 0x000000ffff047224 */ /* 0x000fd800078e0008 */
[----:B-1----:R-:W-:Y:S05]  /*0210*/  @P1 BRA `(.L_x_1) ;  /* 0xfffffffc00d41947 */ /* 0x002fea000383ffff */
.L_x_0:
[----:B------:R-:W-:Y:S05]  /*0220*/  @P0 EXIT ;  /* 0x000000000000094d */ /* 0x000fea0003800000 */
[----:B------:R-:W-:Y:S01]  /*0230*/  LDS R4, [R2+0x80] ;  /* 0x0000800002047984 */ /* 0x000fe20000000800 */
[----:B------:R-:W-:-:S03]  /*0240*/  ISETP.NE.AND P0, PT, R3, RZ, PT ;  /* 0x000000ff0300720c */ /* 0x000fc60003f05270 */
[----:B------:R-:W1:Y:S02]  /*0250*/  LDS R5, [R2] ;  /* 0x0000000002057984 */ /* 0x000e640000000800 */
[----:B-1----:R-:W-:-:S05]  /*0260*/  IADD3 R5, PT, PT, R4, R5, RZ ;  /* 0x0000000504057210 */ /* 0x002fca0007ffe0ff */
[----:B------:R-:W-:Y:S04]  /*0270*/  STS [R2], R5 ;  /* 0x0000000502007388 */ /* 0x000fe80000000800 */
[----:B------:R-:W-:Y:S04]  /*0280*/  LDS R4, [R2+0x40] ;  /* 0x0000400002047984 */ /* 0x000fe80000000800 */
[----:B------:R-:W1:Y:S02]  /*0290*/  LDS R7, [R2] ;  /* 0x0000000002077984 */ /* 0x000e640000000800 */
[----:B-1----:R-:W-:-:S05]  /*02a0*/  IMAD.IADD R7, R4, 0x1, R7 ;  /* 0x0000000104077824 */ /* 0x002fca00078e0207 */
[----:B------:R-:W-:Y:S04]  /*02b0*/  STS [R2], R7 ;  /* 0x0000000702007388 */ /* 0x000fe80000000800 */
[----:B------:R-:W-:Y:S04]  /*02c0*/  LDS R4, [R2+0x20] ;  /* 0x0000200002047984 */ /* 0x000fe80000000800 */
[----:B0-----:R-:W0:Y:S02]  /*02d0*/  LDS R9, [R2] ;  /* 0x0000000002097984 */ /* 0x001e240000000800 */
[----:B0-----:R-:W-:-:S05]  /*02e0*/  IADD3 R9, PT, PT, R4, R9, RZ ;  /* 0x0000000904097210 */ /* 0x001fca0007ffe0ff */
[----:B------:R-:W-:Y:S04]  /*02f0*/  STS [R2], R9 ;  /* 0x0000000902007388 */ /* 0x000fe80000000800 */
[----:B------:R-:W-:Y:S04]  /*0300*/  LDS R4, [R2+0x10] ;  /* 0x0000100002047984 */ /* 0x000fe80000000800 */
[----:B------:R-:W0:Y:S02]  /*0310*/  LDS R11, [R2] ;  /* 0x00000000020b7984 */ /* 0x000e240000000800 */
[----:B0-----:R-:W-:-:S05]  /*0320*/  IMAD.IADD R11, R4, 0x1, R11 ;  /* 0x00000001040b7824 */ /* 0x001fca00078e020b */
[----:B------:R-:W-:Y:S04]  /*0330*/  STS [R2], R11 ;  /* 0x0000000b02007388 */ /* 0x000fe80000000800 */
[----:B------:R-:W-:Y:S04]  /*0340*/  LDS R4, [R2+0x8] ;  /* 0x0000080002047984 */ /* 0x000fe80000000800 */
[----:B------:R-:W0:Y:S02]  /*0350*/  LDS R5, [R2] ;  /* 0x0000000002057984 */ /* 0x000e240000000800 */
[----:B0-----:R-:W-:-:S05]  /*0360*/  IADD3 R5, PT, PT, R4, R5, RZ ;  /* 0x0000000504057210 */ /* 0x001fca0007ffe0ff */
[----:B------:R-:W-:Y:S04]  /*0370*/  STS [R2], R5 ;  /* 0x0000000502007388 */ /* 0x000fe80000000800 */
[----:B------:R-:W-:Y:S04]  /*0380*/  LDS R4, [R2+0x4] ;  /* 0x0000040002047984 */ /* 0x000fe80000000800 */
[----:B------:R-:W0:Y:S02]  /*0390*/  LDS R7, [R2] ;  /* 0x0000000002077984 */ /* 0x000e240000000800 */
[----:B0-----:R-:W-:-:S05]  /*03a0*/  IMAD.IADD R7, R4, 0x1, R7 ;  /* 0x0000000104077824 */ /* 0x001fca00078e0207 */
[----:B------:R0:W-:Y:S01]  /*03b0*/  STS [R2], R7 ;  /* 0x0000000702007388 */ /* 0x0001e20000000800 */
[----:B------:R-:W-:Y:S05]  /*03c0*/  @P0 EXIT ;  /* 0x000000000000094d */ /* 0x000fea0003800000 */
[----:B------:R-:W1:Y:S01]  /*03d0*/  S2UR UR5, SR_CgaCtaId ;  /* 0x00000000000579c3 */ /* 0x000e620000008800 */
[----:B------:R-:W-:-:S07]  /*03e0*/  UMOV UR4, 0x400 ;  /* 0x0000040000047882 */ /* 0x000fce0000000000 */
[----:B0-----:R-:W0:Y:S01]  /*03f0*/  LDC.64 R2, c[0x0][0x388] ;  /* 0x0000e200ff027b82 */ /* 0x001e220000000a00 */
[----:B-1----:R-:W-:Y:S01]  /*0400*/  ULEA UR4, UR5, UR4, 0x18 ;  /* 0x0000000405047291 */ /* 0x002fe2000f8ec0ff */
[----:B0-----:R-:W-:-:S08]  /*0410*/  IMAD.WIDE.U32 R2, R0, 0x4, R2 ;  /* 0x0000000400027825 */ /* 0x001fd000078e0002 */
[----:B------:R-:W0:Y:S04]  /*0420*/  LDS R5, [UR4] ;  /* 0x00000004ff057984 */ /* 0x000e280008000800 */
[----:B0-----:R-:W-:Y:S01]  /*0430*/  STG.E desc[UR6][R2.64], R5 ;  /* 0x0000000502007986 */ /* 0x001fe2000c101906 */
[----:B------:R-:W-:Y:S05]  /*0440*/  EXIT ;  /* 0x000000000000794d */ /* 0x000fea0003800000 */
.L_x_2:
[----:B------:R-:W-:-:S00]  /*0450*/  BRA `(.L_x_2) ;  /* 0xfffffffc00fc7947 */ /* 0x000fc0000383ffff */
[----:B------:R-:W-:-:S00]  /*0460*/  NOP ;  /* 0x0000000000007918 */ /* 0x000fc00000000000 */
        /* <DEDUP_REMOVED lines=9> */
.L_x_3:


//--------------------- .nv.shared._Z13sum_reductionPiS_ --------------------------
	.section	.nv.shared._Z13sum_reductionPiS_,"aw",@nobits
	.sectionflags	@""
	.align	4
.nv.shared._Z13sum_reductionPiS_:
	.zero		5120


//--------------------- .nv.shared.reserved.0     --------------------------
	.section	.nv.shared.reserved.0,"aw",@nobits
	.weak		__nv_reservedSMEM_offset_0_alias
	.size		__nv_reservedSMEM_offset_0_alias, 0, 64
	.other		__nv_reservedSMEM_offset_0_alias,@"STO_CUDA_RESERVED_SHARED STV_DEFAULT"
__nv_reservedSMEM_offset_0_alias:
	.zero		0
	.zero		64


//--------------------- .nv.constant0._Z13sum_reductionPiS_ --------------------------
	.section	.nv.constant0._Z13sum_reductionPiS_,"a",@progbits
	.sectionflags	@""
	.align	4
.nv.constant0._Z13sum_reductionPiS_:
	.zero		912


//--------------------- SYMBOLS --------------------------

	.type		.nv.reservedSmem.offset0,@object
	.size		.nv.reservedSmem.offset0,0x4
	.type		.nv.reservedSmem.cap,@object
	.size		.nv.reservedSmem.cap,0x4
